	.headerflags	@"EF_CUDA_TEXMODE_UNIFIED EF_CUDA_64BIT_ADDRESS EF_CUDA_ACCELERATORS EF_CUDA_SM90 EF_CUDA_VIRTUAL_SM(EF_CUDA_SM90)"
	.elftype	@"ET_EXEC"


//--------------------- .nv.info                  --------------------------
	.section	.nv.info,"",@"SHT_CUDA_INFO"
	.align	4


	//----- nvinfo : EIATTR_REGCOUNT
	.align		4
        /*0000*/ 	.byte	0x04, 0x2f
        /*0002*/ 	.short	(.L_1 - .L_0)
	.align		4
.L_0:
        /*0004*/ 	.word	index@(triton_poi_fused_cat_101)
        /*0008*/ 	.word	0x00000014


	//----- nvinfo : EIATTR_MIN_STACK_SIZE
	.align		4
.L_1:
        /*000c*/ 	.byte	0x04, 0x12
        /*000e*/ 	.short	(.L_3 - .L_2)
	.align		4
.L_2:
        /*0010*/ 	.word	index@(triton_poi_fused_cat_101)
        /*0014*/ 	.word	0x00000000


	//----- nvinfo : EIATTR_FRAME_SIZE
	.align		4
.L_3:
        /*0018*/ 	.byte	0x04, 0x11
        /*001a*/ 	.short	(.L_5 - .L_4)
	.align		4
.L_4:
        /*001c*/ 	.word	index@(triton_poi_fused_cat_101)
        /*0020*/ 	.word	0x00000000


	//----- nvinfo : EIATTR_MIN_STACK_SIZE
	.align		4
.L_5:
        /*0024*/ 	.byte	0x04, 0x12
        /*0026*/ 	.short	(.L_7 - .L_6)
	.align		4
.L_6:
        /*0028*/ 	.word	index@(triton_poi_fused_cat_101)
        /*002c*/ 	.word	0x00000000
.L_7:


//--------------------- .nv.info.triton_poi_fused_cat_101 --------------------------
	.section	.nv.info.triton_poi_fused_cat_101,"",@"SHT_CUDA_INFO"
	.sectionflags	@""
	.align	4


	//----- nvinfo : EIATTR_CUDA_API_VERSION
	.align		4
        /*0000*/ 	.byte	0x04, 0x37
        /*0002*/ 	.short	(.L_9 - .L_8)
.L_8:
        /*0004*/ 	.word	0x0000007c


	//----- nvinfo : EIATTR_KPARAM_INFO
	.align		4
.L_9:
        /*0008*/ 	.byte	0x04, 0x17
        /*000a*/ 	.short	(.L_11 - .L_10)
.L_10:
        /*000c*/ 	.word	0x00000000
        /*0010*/ 	.short	0x0005
        /*0012*/ 	.short	0x0028
        /*0014*/ 	.byte	0x00, 0xf0, 0x11, 0x00


	//----- nvinfo : EIATTR_KPARAM_INFO
	.align		4
.L_11:
        /*0018*/ 	.byte	0x04, 0x17
        /*001a*/ 	.short	(.L_13 - .L_12)
.L_12:
        /*001c*/ 	.word	0x00000000
        /*0020*/ 	.short	0x0004
        /*0022*/ 	.short	0x0020
        /*0024*/ 	.byte	0x00, 0xf4, 0x21, 0x00


	//----- nvinfo : EIATTR_KPARAM_INFO
	.align		4
.L_13:
        /*0028*/ 	.byte	0x04, 0x17
        /*002a*/ 	.short	(.L_15 - .L_14)
.L_14:
        /*002c*/ 	.word	0x00000000
        /*0030*/ 	.short	0x0003
        /*0032*/ 	.short	0x0018
        /*0034*/ 	.byte	0x00, 0xf4, 0x21, 0x00


	//----- nvinfo : EIATTR_KPARAM_INFO
	.align		4
.L_15:
        /*0038*/ 	.byte	0x04, 0x17
        /*003a*/ 	.short	(.L_17 - .L_16)
.L_16:
        /*003c*/ 	.word	0x00000000
        /*0040*/ 	.short	0x0002
        /*0042*/ 	.short	0x0010
        /*0044*/ 	.byte	0x00, 0xf4, 0x21, 0x00


	//----- nvinfo : EIATTR_KPARAM_INFO
	.align		4
.L_17:
        /*0048*/ 	.byte	0x04, 0x17
        /*004a*/ 	.short	(.L_19 - .L_18)
.L_18:
        /*004c*/ 	.word	0x00000000
        /*0050*/ 	.short	0x0001
        /*0052*/ 	.short	0x0008
        /*0054*/ 	.byte	0x00, 0xf4, 0x21, 0x00


	//----- nvinfo : EIATTR_KPARAM_INFO
	.align		4
.L_19:
        /*0058*/ 	.byte	0x04, 0x17
        /*005a*/ 	.short	(.L_21 - .L_20)
.L_20:
        /*005c*/ 	.word	0x00000000
        /*0060*/ 	.short	0x0000
        /*0062*/ 	.short	0x0000
        /*0064*/ 	.byte	0x00, 0xf4, 0x21, 0x00


	//----- nvinfo : EIATTR_SPARSE_MMA_MASK
	.align		4
.L_21:
        /*0068*/ 	.byte	0x03, 0x50
        /*006a*/ 	.short	0x0000


	//----- nvinfo : EIATTR_MAXREG_COUNT
	.align		4
        /*006c*/ 	.byte	0x03, 0x1b
        /*006e*/ 	.short	0x00ff


	//----- nvinfo : EIATTR_EXIT_INSTR_OFFSETS
	.align		4
        /*0070*/ 	.byte	0x04, 0x1c
        /*0072*/ 	.short	(.L_23 - .L_22)


	//   ....[0]....
.L_22:
        /*0074*/ 	.word	0x000001f0


	//   ....[1]....
        /*0078*/ 	.word	0x00000210


	//----- nvinfo : EIATTR_REQNTID
	.align		4
.L_23:
        /*007c*/ 	.byte	0x04, 0x10
        /*007e*/ 	.short	(.L_25 - .L_24)
.L_24:
        /*0080*/ 	.word	0x00000080
        /*0084*/ 	.word	0x00000001
        /*0088*/ 	.word	0x00000001


	//----- nvinfo : EIATTR_CBANK_PARAM_SIZE
	.align		4
.L_25:
        /*008c*/ 	.byte	0x03, 0x19
        /*008e*/ 	.short	0x002c


	//----- nvinfo : EIATTR_PARAM_CBANK
	.align		4
        /*0090*/ 	.byte	0x04, 0x0a
        /*0092*/ 	.short	(.L_27 - .L_26)
	.align		4
.L_26:
        /*0094*/ 	.word	index@(.nv.constant0.triton_poi_fused_cat_101)
        /*0098*/ 	.short	0x0210
        /*009a*/ 	.short	0x002c


	//----- nvinfo : EIATTR_SW_WAR
	.align		4
.L_27:
        /*009c*/ 	.byte	0x04, 0x36
        /*009e*/ 	.short	(.L_29 - .L_28)
.L_28:
        /*00a0*/ 	.word	0x00000008
.L_29:


//--------------------- .nv.callgraph             --------------------------
	.section	.nv.callgraph,"",@"SHT_CUDA_CALLGRAPH"
	.align	4
	.sectionentsize	8
	.align		4
        /*0000*/ 	.word	0x00000000
	.align		4
        /*0004*/ 	.word	0xffffffff
	.align		4
        /*0008*/ 	.word	0x00000000
	.align		4
        /*000c*/ 	.word	0xfffffffe
	.align		4
        /*0010*/ 	.word	0x00000000
	.align		4
        /*0014*/ 	.word	0xfffffffd
	.align		4
        /*0018*/ 	.word	0x00000000
	.align		4
        /*001c*/ 	.word	0xfffffffc


//--------------------- .text.triton_poi_fused_cat_101 --------------------------
	.section	.text.triton_poi_fused_cat_101,"ax",@progbits
	.align	128
        .global         triton_poi_fused_cat_101
        .type           triton_poi_fused_cat_101,@function
        .size           triton_poi_fused_cat_101,(.L_x_1 - triton_poi_fused_cat_101)
        .other          triton_poi_fused_cat_101,@"STO_CUDA_ENTRY STV_DEFAULT"
triton_poi_fused_cat_101:
.text.triton_poi_fused_cat_101:
[----:B------:R-:W0:Y:S02]  /*0000*/  LDC R1, c[0x0][0x28] ;  /* 0x00000a00ff017b82 */ /* 0x000e240000000800 */
[----:B------:R-:W1:Y:S01]  /*0010*/  S2R R0, SR_TID.X ;  /* 0x0000000000007919 */ /* 0x000e620000002100 */
[----:B------:R-:W2:Y:S01]  /*0020*/  LDC.64 R6, c[0x0][0x210] ;  /* 0x00008400ff067b82 */ /* 0x000ea20000000a00 */
[----:B------:R-:W-:Y:S01]  /*0030*/  ULDC.64 UR4, c[0x0][0x208] ;  /* 0x0000820000047ab9 */ /* 0x000fe20000000a00 */
[----:B------:R-:W3:Y:S06]  /*0040*/  S2R R5, SR_CTAID.X ;  /* 0x0000000000057919 */ /* 0x000eec0000002500 */
[----:B------:R-:W4:Y:S08]  /*0050*/  LDC.64 R8, c[0x0][0x218] ;  /* 0x00008600ff087b82 */ /* 0x000f300000000a00 */
[----:B------:R-:W5:Y:S01]  /*0060*/  LDC.64 R10, c[0x0][0x220] ;  /* 0x00008800ff0a7b82 */ /* 0x000f620000000a00 */
[----:B-1----:R-:W-:-:S05]  /*0070*/  LOP3.LUT R0, R0, 0x7f, RZ, 0xc0, !PT ;  /* 0x0000007f00007812 */ /* 0x002fca00078ec0ff */
[----:B---3--:R-:W-:Y:S02]  /*0080*/  IMAD R5, R5, 0x80, R0 ;  /* 0x0000008005057824 */ /* 0x008fe400078e0200 */
[----:B------:R-:W-:Y:S02]  /*0090*/  IMAD.MOV.U32 R0, RZ, RZ, RZ ;  /* 0x000000ffff007224 */ /* 0x000fe400078e00ff */
[C---:B--2---:R-:W-:Y:S01]  /*00a0*/  IMAD.WIDE R6, R5.reuse, 0x4, R6 ;  /* 0x0000000405067825 */ /* 0x044fe200078e0206 */
[----:B------:R-:W-:-:S13]  /*00b0*/  ISETP.GE.AND P0, PT, R5, 0x200, PT ;  /* 0x000002000500780c */ /* 0x000fda0003f06270 */
[----:B------:R4:W2:Y:S01]  /*00c0*/  @!P0 LDG.E R0, desc[UR4][R6.64] ;  /* 0x0000000406008981 */ /* 0x0008a2000c1e1900 */
[----:B------:R-:W-:-:S04]  /*00d0*/  SHF.R.S32.HI R2, RZ, 0x1f, R5 ;  /* 0x0000001fff027819 */ /* 0x000fc80000011405 */
[----:B------:R-:W-:Y:S02]  /*00e0*/  LEA.HI R4, R2, R5, RZ, 0x7 ;  /* 0x0000000502047211 */ /* 0x000fe400078f38ff */
[----:B------:R-:W1:Y:S02]  /*00f0*/  LDC.64 R2, c[0x0][0x228] ;  /* 0x00008a00ff027b82 */ /* 0x000e640000000a00 */
[----:B------:R-:W-:Y:S02]  /*0100*/  LOP3.LUT R14, R4, 0xffffff80, RZ, 0xc0, !PT ;  /* 0xffffff80040e7812 */ /* 0x000fe400078ec0ff */
[----:B------:R-:W-:Y:S02]  /*0110*/  SHF.R.S32.HI R12, RZ, 0x7, R4 ;  /* 0x00000007ff0c7819 */ /* 0x000fe40000011404 */
[----:B------:R-:W-:Y:S02]  /*0120*/  IADD3 R13, R5, -R14, RZ ;  /* 0x8000000e050d7210 */ /* 0x000fe40007ffe0ff */
[----:B------:R-:W3:Y:S03]  /*0130*/  LDC.64 R4, c[0x0][0x230] ;  /* 0x00008c00ff047b82 */ /* 0x000ee60000000a00 */
[----:B------:R-:W-:-:S04]  /*0140*/  IMAD R13, R12, 0xf00, R13 ;  /* 0x00000f000c0d7824 */ /* 0x000fc800078e020d */
[----:B------:R-:W-:Y:S02]  /*0150*/  IMAD.IADD R15, R14, 0x1, R13 ;  /* 0x000000010e0f7824 */ /* 0x000fe400078e020d */
[----:B----4-:R-:W-:-:S03]  /*0160*/  IMAD.WIDE R6, R13, 0x4, R8 ;  /* 0x000000040d067825 */ /* 0x010fc600078e0208 */
[----:B------:R-:W-:Y:S01]  /*0170*/  IADD3 R17, R14, R15, RZ ;  /* 0x0000000f0e117210 */ /* 0x000fe20007ffe0ff */
[----:B-----5:R-:W-:-:S04]  /*0180*/  IMAD.WIDE R8, R15, 0x4, R10 ;  /* 0x000000040f087825 */ /* 0x020fc800078e020a */
[----:B-1----:R-:W-:Y:S01]  /*0190*/  IMAD.WIDE R2, R17, 0x4, R2 ;  /* 0x0000000411027825 */ /* 0x002fe200078e0202 */
[----:B------:R-:W-:-:S05]  /*01a0*/  IADD3 R17, R14, R17, RZ ;  /* 0x000000110e117210 */ /* 0x000fca0007ffe0ff */
[----:B---3--:R-:W-:Y:S01]  /*01b0*/  IMAD.WIDE R4, R17, 0x4, R4 ;  /* 0x0000000411047825 */ /* 0x008fe200078e0204 */
[----:B--2---:R1:W-:Y:S04]  /*01c0*/  @!P0 STG.E desc[UR4][R6.64], R0 ;  /* 0x0000000006008986 */ /* 0x0043e8000c101904 */
[----:B------:R1:W-:Y:S04]  /*01d0*/  @!P0 STG.E desc[UR4][R8.64], R0 ;  /* 0x0000000008008986 */ /* 0x0003e8000c101904 */
[----:B------:R1:W-:Y:S01]  /*01e0*/  @!P0 STG.E desc[UR4][R2.64], R0 ;  /* 0x0000000002008986 */ /* 0x0003e2000c101904 */
[----:B------:R-:W-:Y:S05]  /*01f0*/  @P0 EXIT ;  /* 0x000000000000094d */ /* 0x000fea0003800000 */
[----:B------:R-:W-:Y:S01]  /*0200*/  STG.E desc[UR4][R4.64], R0 ;  /* 0x0000000004007986 */ /* 0x000fe2000c101904 */
[----:B------:R-:W-:Y:S05]  /*0210*/  EXIT ;  /* 0x000000000000794d */ /* 0x000fea0003800000 */
.L_x_0:
[----:B------:R-:W-:-:S00]  /*0220*/  BRA `(.L_x_0) ;  /* 0xfffffffc00fc7947 */ /* 0x000fc0000383ffff */
[----:B------:R-:W-:-:S00]  /*0230*/  NOP ;  /* 0x0000000000007918 */ /* 0x000fc00000000000 */
        /* <DEDUP_REMOVED lines=12> */
.L_x_1:


//--------------------- .nv.constant0.triton_poi_fused_cat_101 --------------------------
	.section	.nv.constant0.triton_poi_fused_cat_101,"a",@progbits
	.sectionflags	@""
	.align	4
.nv.constant0.triton_poi_fused_cat_101:
	.zero		572
